//
// Generated by NVIDIA NVVM Compiler
//
// Compiler Build ID: CL-36424714
// Cuda compilation tools, release 13.0, V13.0.88
// Based on NVVM 20.0.0
//

.version 9.0
.target sm_100
.address_size 64

	// .globl	_Z12helloFromGPUv
.extern .func  (.param .b32 func_retval0) vprintf
(
	.param .b64 vprintf_param_0,
	.param .b64 vprintf_param_1
)
;
.global .align 1 .b8 $str[23] = {72, 101, 108, 108, 111, 32, 119, 111, 114, 108, 100, 32, 102, 111, 114, 109, 32, 71, 80, 85, 33, 10};

.visible .entry _Z12helloFromGPUv()
{
	.reg .b32 	%r<3>;
	.reg .b64 	%rd<3>;

	mov.u64 	%rd1, $str;
	cvta.global.u64 	%rd2, %rd1;
	{ // callseq 0, 0
	.param .b64 param0;
	st.param.b64 	[param0], %rd2;
	.param .b64 param1;
	st.param.b64 	[param1], 0;
	.param .b32 retval0;
	call.uni (retval0), 
	vprintf, 
	(
	param0, 
	param1
	);
	ld.param.b32 	%r1, [retval0];
	} // callseq 0
	ret;

}


// ===== COMPILED SASS (sm_100) =====

	.target	sm_100

	.elftype	@"ET_EXEC"


//--------------------- .note.nv.tkinfo           --------------------------
	.section	.note.nv.tkinfo,"",@"SHT_NOTE"
	.sectionflags	@"SHF_NOTE_NV_TKINFO"
	.tkinfo
        /*0018*/ 	.word	0x00000002
        /*0030*/ 	.string	""
        /*0030*/ 	.string	"ptxas"
        /*0030*/ 	.string	"Cuda compilation tools, release 13.0, V13.0.88"
        /*0030*/ 	.string	"Build cuda_13.0.r13.0/compiler.36424714_0"
        /*0030*/ 	.string	"-arch sm_100 -m 64 "



//--------------------- .note.nv.cuinfo           --------------------------
	.section	.note.nv.cuinfo,"",@"SHT_NOTE"
	.sectionflags	@"SHF_NOTE_NV_CUINFO"
        /*0018*/ 	.short	0x0002
        /*001a*/ 	.short	0x0064
        /*001c*/ 	.short	0x0082
	.zero		2


//--------------------- .nv.info                  --------------------------
	.section	.nv.info,"",@"SHT_CUDA_INFO"
	.align	4


	//----- nvinfo : EIATTR_REGCOUNT
	.align		4
        /*0000*/ 	.byte	0x04, 0x2f
        /*0002*/ 	.short	(.L_2 - .L_1)
	.align		4
.L_1:
        /*0004*/ 	.word	index@(_Z12helloFromGPUv)
        /*0008*/ 	.word	0x00000018


	//----- nvinfo : EIATTR_FRAME_SIZE
	.align		4
.L_2:
        /*000c*/ 	.byte	0x04, 0x11
        /*000e*/ 	.short	(.L_4 - .L_3)
	.align		4
.L_3:
        /*0010*/ 	.word	index@(_Z12helloFromGPUv)
        /*0014*/ 	.word	0x00000000


	//----- nvinfo : EIATTR_MIN_STACK_SIZE
	.align		4
.L_4:
        /*0018*/ 	.byte	0x04, 0x12
        /*001a*/ 	.short	(.L_6 - .L_5)
	.align		4
.L_5:
        /*001c*/ 	.word	index@(_Z12helloFromGPUv)
        /*0020*/ 	.word	0x00000000
.L_6:


//--------------------- .nv.compat                --------------------------
	.section	.nv.compat,"",@"SHT_CUDA_COMPAT_INFO"
	.align	4
        /*0000*/ 	.byte	0x02, 0x09, 0x00, 0x00, 0x02, 0x02, 0x01, 0x00, 0x02, 0x05, 0x05, 0x00, 0x03, 0x07, 0x01, 0x01
        /*0010*/ 	.byte	0x02, 0x03, 0x00, 0x00, 0x02, 0x06, 0x01, 0x00, 0x04, 0x0b, 0x08, 0x00, 0x09, 0x00, 0x00, 0x00
        /*0020*/ 	.byte	0x00, 0x00, 0x00, 0x00


//--------------------- .nv.info._Z12helloFromGPUv --------------------------
	.section	.nv.info._Z12helloFromGPUv,"",@"SHT_CUDA_INFO"
	.sectionflags	@""
	.align	4


	//----- nvinfo : EIATTR_CUDA_API_VERSION
	.align		4
        /*0000*/ 	.byte	0x04, 0x37
        /*0002*/ 	.short	(.L_8 - .L_7)
.L_7:
        /*0004*/ 	.word	0x00000082


	//----- nvinfo : EIATTR_SPARSE_MMA_MASK
	.align		4
.L_8:
        /*0008*/ 	.byte	0x03, 0x50
        /*000a*/ 	.short	0x0000


	//----- nvinfo : EIATTR_MAXREG_COUNT
	.align		4
        /*000c*/ 	.byte	0x03, 0x1b
        /*000e*/ 	.short	0x00ff


	//----- nvinfo : EIATTR_EXTERNS
	.align		4
        /*0010*/ 	.byte	0x04, 0x0f
        /*0012*/ 	.short	(.L_10 - .L_9)


	//   ....[0]....
	.align		4
.L_9:
        /*0014*/ 	.word	index@(vprintf)


	//----- nvinfo : EIATTR_MERCURY_ISA_VERSION
	.align		4
.L_10:
        /*0018*/ 	.byte	0x03, 0x5f
        /*001a*/ 	.short	0x0101


	//----- nvinfo : EIATTR_VRC_CTA_INIT_COUNT
	.align		4
        /*001c*/ 	.byte	0x02, 0x4a
	.zero		1
	.zero		1


	//----- nvinfo : EIATTR_SYSCALL_OFFSETS
	.align		4
        /*0020*/ 	.byte	0x04, 0x46
        /*0022*/ 	.short	(.L_12 - .L_11)


	//   ....[0]....
.L_11:
        /*0024*/ 	.word	0x00000080


	//----- nvinfo : EIATTR_EXIT_INSTR_OFFSETS
	.align		4
.L_12:
        /*0028*/ 	.byte	0x04, 0x1c
        /*002a*/ 	.short	(.L_14 - .L_13)


	//   ....[0]....
.L_13:
        /*002c*/ 	.word	0x00000090


	//----- nvinfo : EIATTR_SW_WAR
	.align		4
.L_14:
        /*0030*/ 	.byte	0x04, 0x36
        /*0032*/ 	.short	(.L_16 - .L_15)
.L_15:
        /*0034*/ 	.word	0x00000008
.L_16:


//--------------------- .nv.callgraph             --------------------------
	.section	.nv.callgraph,"",@"SHT_CUDA_CALLGRAPH"
	.align	4
	.sectionentsize	8
	.align		4
        /*0000*/ 	.word	0x00000000
	.align		4
        /*0004*/ 	.word	0xffffffff
	.align		4
        /*0008*/ 	.word	index@(_Z12helloFromGPUv)
	.align		4
        /*000c*/ 	.word	index@(vprintf)
	.align		4
        /*0010*/ 	.word	0x00000000
	.align		4
        /*0014*/ 	.word	0xfffffffe
	.align		4
        /*0018*/ 	.word	0x00000000
	.align		4
        /*001c*/ 	.word	0xfffffffd
	.align		4
        /*0020*/ 	.word	0x00000000
	.align		4
        /*0024*/ 	.word	0xfffffffc


//--------------------- .nv.constant4             --------------------------
	.section	.nv.constant4,"a",@progbits
	.align	8
	.align		8
.nv.constant4:
        /*0000*/ 	.dword	vprintf
	.align		8
        /*0008*/ 	.dword	$str


//--------------------- .text._Z12helloFromGPUv   --------------------------
	.section	.text._Z12helloFromGPUv,"ax",@progbits
	.align	128
        .global         _Z12helloFromGPUv
        .type           _Z12helloFromGPUv,@function
        .size           _Z12helloFromGPUv,(.L_x_2 - _Z12helloFromGPUv)
        .other          _Z12helloFromGPUv,@"STO_CUDA_ENTRY STV_DEFAULT"
_Z12helloFromGPUv:
.text._Z12helloFromGPUv:
[----:B------:R-:W0:Y:S01]  /*0000*/  LDC R1, c[0x0][0x37c] ;  /* 0x0000df00ff017b82 */ /* 0x000e220000000800 */
[----:B------:R-:W-:Y:S01]  /*0010*/  MOV R0, 0x0 ;  /* 0x0000000000007802 */ /* 0x000fe20000000f00 */
[----:B------:R-:W1:Y:S01]  /*0020*/  LDCU.64 UR4, c[0x4][0x8] ;  /* 0x01000100ff0477ac */ /* 0x000e620008000a00 */
[----:B------:R-:W-:-:S05]  /*0030*/  CS2R R6, SRZ ;  /* 0x0000000000067805 */ /* 0x000fca000001ff00 */
[----:B------:R2:W3:Y:S01]  /*0040*/  LDC.64 R2, c[0x4][R0] ;  /* 0x0100000000027b82 */ /* 0x0004e20000000a00 */
[----:B-1----:R-:W-:Y:S02]  /*0050*/  IMAD.U32 R4, RZ, RZ, UR4 ;  /* 0x00000004ff047e24 */ /* 0x002fe4000f8e00ff */
[----:B--2---:R-:W-:-:S07]  /*0060*/  IMAD.U32 R5, RZ, RZ, UR5 ;  /* 0x00000005ff057e24 */ /* 0x004fce000f8e00ff */
[----:B------:R-:W-:-:S07]  /*0070*/  LEPC R20, `(.L_x_0) ;  /* 0x000000001014794e */ /* 0x000fce0000000000 */
[----:B0--3--:R-:W-:Y:S05]  /*0080*/  CALL.ABS.NOINC R2 ;  /* 0x0000000002007343 */ /* 0x009fea0003c00000 */
.L_x_0:
[----:B------:R-:W-:Y:S05]  /*0090*/  EXIT ;  /* 0x000000000000794d */ /* 0x000fea0003800000 */
.L_x_1:
[----:B------:R-:W-:-:S00]  /*00a0*/  BRA `(.L_x_1) ;  /* 0xfffffffc00fc7947 */ /* 0x000fc0000383ffff */
[----:B------:R-:W-:-:S00]  /*00b0*/  NOP ;  /* 0x0000000000007918 */ /* 0x000fc00000000000 */
        /* <DEDUP_REMOVED lines=12> */
.L_x_2:


//--------------------- .nv.global.init           --------------------------
	.section	.nv.global.init,"aw",@progbits
.nv.global.init:
	.type		$str,@object
	.size		$str,(.L_0 - $str)
$str:
        /*0000*/ 	.byte	0x48, 0x65, 0x6c, 0x6c, 0x6f, 0x20, 0x77, 0x6f, 0x72, 0x6c, 0x64, 0x20, 0x66, 0x6f, 0x72, 0x6d
        /*0010*/ 	.byte	0x20, 0x47, 0x50, 0x55, 0x21, 0x0a, 0x00
.L_0:


//--------------------- .nv.shared.reserved.0     --------------------------
	.section	.nv.shared.reserved.0,"aw",@nobits
	.weak		__nv_reservedSMEM_offset_0_alias
	.size		__nv_reservedSMEM_offset_0_alias, 0, 64
	.other		__nv_reservedSMEM_offset_0_alias,@"STO_CUDA_RESERVED_SHARED STV_DEFAULT"
__nv_reservedSMEM_offset_0_alias:
	.zero		0
	.zero		64


//--------------------- .nv.constant0._Z12helloFromGPUv --------------------------
	.section	.nv.constant0._Z12helloFromGPUv,"a",@progbits
	.sectionflags	@""
	.align	4
.nv.constant0._Z12helloFromGPUv:
	.zero		896


//--------------------- SYMBOLS --------------------------

	.type		.nv.reservedSmem.offset0,@object
	.size		.nv.reservedSmem.offset0,0x4
	.type		vprintf,@function
